//
// Generated by NVIDIA NVVM Compiler
//
// Compiler Build ID: CL-36424714
// Cuda compilation tools, release 13.0, V13.0.88
// Based on NVVM 20.0.0
//

.version 9.0
.target sm_100
.address_size 64

	// .globl	_Z13cudaMatrixAddPfS_S_ii

.visible .entry _Z13cudaMatrixAddPfS_S_ii(
	.param .u64 .ptr .align 1 _Z13cudaMatrixAddPfS_S_ii_param_0,
	.param .u64 .ptr .align 1 _Z13cudaMatrixAddPfS_S_ii_param_1,
	.param .u64 .ptr .align 1 _Z13cudaMatrixAddPfS_S_ii_param_2,
	.param .u32 _Z13cudaMatrixAddPfS_S_ii_param_3,
	.param .u32 _Z13cudaMatrixAddPfS_S_ii_param_4
)
{
	.reg .pred 	%p<4>;
	.reg .b32 	%r<12>;
	.reg .b32 	%f<4>;
	.reg .b64 	%rd<11>;

	ld.param.u64 	%rd1, [_Z13cudaMatrixAddPfS_S_ii_param_0];
	ld.param.u64 	%rd2, [_Z13cudaMatrixAddPfS_S_ii_param_1];
	ld.param.u64 	%rd3, [_Z13cudaMatrixAddPfS_S_ii_param_2];
	ld.param.u32 	%r4, [_Z13cudaMatrixAddPfS_S_ii_param_3];
	ld.param.u32 	%r3, [_Z13cudaMatrixAddPfS_S_ii_param_4];
	mov.u32 	%r5, %ctaid.y;
	mov.u32 	%r6, %ntid.y;
	mov.u32 	%r7, %tid.y;
	mad.lo.s32 	%r1, %r5, %r6, %r7;
	mov.u32 	%r8, %ctaid.x;
	mov.u32 	%r9, %ntid.x;
	mov.u32 	%r10, %tid.x;
	mad.lo.s32 	%r2, %r8, %r9, %r10;
	setp.ge.s32 	%p1, %r1, %r4;
	setp.ge.s32 	%p2, %r2, %r3;
	or.pred  	%p3, %p1, %p2;
	@%p3 bra 	$L__BB0_2;
	cvta.to.global.u64 	%rd4, %rd1;
	cvta.to.global.u64 	%rd5, %rd2;
	cvta.to.global.u64 	%rd6, %rd3;
	mad.lo.s32 	%r11, %r3, %r1, %r2;
	mul.wide.s32 	%rd7, %r11, 4;
	add.s64 	%rd8, %rd4, %rd7;
	ld.global.f32 	%f1, [%rd8];
	add.s64 	%rd9, %rd5, %rd7;
	ld.global.f32 	%f2, [%rd9];
	add.f32 	%f3, %f1, %f2;
	add.s64 	%rd10, %rd6, %rd7;
	st.global.f32 	[%rd10], %f3;
$L__BB0_2:
	ret;

}
	// .globl	_Z14cudaMatrixMultPfS_S_i
.visible .entry _Z14cudaMatrixMultPfS_S_i(
	.param .u64 .ptr .align 1 _Z14cudaMatrixMultPfS_S_i_param_0,
	.param .u64 .ptr .align 1 _Z14cudaMatrixMultPfS_S_i_param_1,
	.param .u64 .ptr .align 1 _Z14cudaMatrixMultPfS_S_i_param_2,
	.param .u32 _Z14cudaMatrixMultPfS_S_i_param_3
)
{
	.reg .pred 	%p<10>;
	.reg .b32 	%r<40>;
	.reg .b32 	%f<67>;
	.reg .b64 	%rd<67>;

	ld.param.u64 	%rd14, [_Z14cudaMatrixMultPfS_S_i_param_0];
	ld.param.u64 	%rd15, [_Z14cudaMatrixMultPfS_S_i_param_1];
	ld.param.u32 	%r18, [_Z14cudaMatrixMultPfS_S_i_param_3];
	cvta.to.global.u64 	%rd1, %rd15;
	cvta.to.global.u64 	%rd2, %rd14;
	mov.u32 	%r19, %ctaid.y;
	mov.u32 	%r20, %ntid.y;
	mov.u32 	%r21, %tid.y;
	mad.lo.s32 	%r1, %r19, %r20, %r21;
	mov.u32 	%r22, %ctaid.x;
	mov.u32 	%r23, %ntid.x;
	mov.u32 	%r24, %tid.x;
	mad.lo.s32 	%r2, %r22, %r23, %r24;
	max.s32 	%r25, %r1, %r2;
	setp.ge.s32 	%p1, %r25, %r18;
	@%p1 bra 	$L__BB1_13;
	mul.lo.s32 	%r3, %r18, %r1;
	and.b32  	%r4, %r18, 7;
	setp.lt.u32 	%p2, %r18, 8;
	mov.f32 	%f66, 0f00000000;
	mov.b32 	%r38, 0;
	@%p2 bra 	$L__BB1_4;
	and.b32  	%r38, %r18, 2147483640;
	neg.s32 	%r36, %r38;
	mul.wide.s32 	%rd16, %r18, 4;
	add.s64 	%rd3, %rd1, %rd16;
	shl.b32 	%r7, %r18, 3;
	mul.wide.s32 	%rd17, %r18, 8;
	add.s64 	%rd4, %rd1, %rd17;
	mul.wide.s32 	%rd18, %r18, 12;
	add.s64 	%rd5, %rd1, %rd18;
	mul.wide.s32 	%rd19, %r18, 16;
	add.s64 	%rd6, %rd1, %rd19;
	mul.wide.s32 	%rd20, %r18, 20;
	add.s64 	%rd7, %rd1, %rd20;
	mul.wide.s32 	%rd21, %r18, 24;
	add.s64 	%rd8, %rd1, %rd21;
	mul.wide.s32 	%rd22, %r18, 28;
	add.s64 	%rd9, %rd1, %rd22;
	mul.wide.u32 	%rd23, %r3, 4;
	add.s64 	%rd24, %rd23, %rd2;
	add.s64 	%rd66, %rd24, 16;
	mov.f32 	%f66, 0f00000000;
	mov.u32 	%r35, %r2;
$L__BB1_3:
	.pragma "nounroll";
	mul.wide.s32 	%rd25, %r35, 4;
	add.s64 	%rd26, %rd3, %rd25;
	add.s64 	%rd27, %rd4, %rd25;
	add.s64 	%rd28, %rd5, %rd25;
	add.s64 	%rd29, %rd6, %rd25;
	add.s64 	%rd30, %rd7, %rd25;
	add.s64 	%rd31, %rd8, %rd25;
	add.s64 	%rd32, %rd9, %rd25;
	add.s64 	%rd33, %rd1, %rd25;
	ld.global.f32 	%f16, [%rd66+-16];
	ld.global.f32 	%f17, [%rd33];
	fma.rn.f32 	%f18, %f16, %f17, %f66;
	ld.global.f32 	%f19, [%rd66+-12];
	ld.global.f32 	%f20, [%rd26];
	fma.rn.f32 	%f21, %f19, %f20, %f18;
	ld.global.f32 	%f22, [%rd66+-8];
	ld.global.f32 	%f23, [%rd27];
	fma.rn.f32 	%f24, %f22, %f23, %f21;
	ld.global.f32 	%f25, [%rd66+-4];
	ld.global.f32 	%f26, [%rd28];
	fma.rn.f32 	%f27, %f25, %f26, %f24;
	ld.global.f32 	%f28, [%rd66];
	ld.global.f32 	%f29, [%rd29];
	fma.rn.f32 	%f30, %f28, %f29, %f27;
	ld.global.f32 	%f31, [%rd66+4];
	ld.global.f32 	%f32, [%rd30];
	fma.rn.f32 	%f33, %f31, %f32, %f30;
	ld.global.f32 	%f34, [%rd66+8];
	ld.global.f32 	%f35, [%rd31];
	fma.rn.f32 	%f36, %f34, %f35, %f33;
	ld.global.f32 	%f37, [%rd66+12];
	ld.global.f32 	%f38, [%rd32];
	fma.rn.f32 	%f66, %f37, %f38, %f36;
	add.s32 	%r36, %r36, 8;
	add.s32 	%r35, %r35, %r7;
	add.s64 	%rd66, %rd66, 32;
	setp.ne.s32 	%p3, %r36, 0;
	@%p3 bra 	$L__BB1_3;
$L__BB1_4:
	setp.eq.s32 	%p4, %r4, 0;
	@%p4 bra 	$L__BB1_12;
	and.b32  	%r13, %r18, 3;
	setp.lt.u32 	%p5, %r4, 4;
	@%p5 bra 	$L__BB1_7;
	add.s32 	%r27, %r38, %r3;
	mul.wide.u32 	%rd34, %r27, 4;
	add.s64 	%rd35, %rd2, %rd34;
	ld.global.f32 	%f40, [%rd35];
	mad.lo.s32 	%r28, %r38, %r18, %r2;
	mul.wide.s32 	%rd36, %r28, 4;
	add.s64 	%rd37, %rd1, %rd36;
	ld.global.f32 	%f41, [%rd37];
	fma.rn.f32 	%f42, %f40, %f41, %f66;
	cvt.u64.u32 	%rd38, %r3;
	cvt.u64.u32 	%rd39, %r38;
	add.s64 	%rd40, %rd39, %rd38;
	shl.b64 	%rd41, %rd40, 2;
	add.s64 	%rd42, %rd2, %rd41;
	ld.global.f32 	%f43, [%rd42+4];
	mul.wide.s32 	%rd43, %r18, 4;
	add.s64 	%rd44, %rd37, %rd43;
	ld.global.f32 	%f44, [%rd44];
	fma.rn.f32 	%f45, %f43, %f44, %f42;
	ld.global.f32 	%f46, [%rd42+8];
	add.s64 	%rd45, %rd44, %rd43;
	ld.global.f32 	%f47, [%rd45];
	fma.rn.f32 	%f48, %f46, %f47, %f45;
	ld.global.f32 	%f49, [%rd42+12];
	add.s64 	%rd46, %rd45, %rd43;
	ld.global.f32 	%f50, [%rd46];
	fma.rn.f32 	%f66, %f49, %f50, %f48;
	add.s32 	%r38, %r38, 4;
$L__BB1_7:
	setp.eq.s32 	%p6, %r13, 0;
	@%p6 bra 	$L__BB1_12;
	setp.eq.s32 	%p7, %r13, 1;
	@%p7 bra 	$L__BB1_10;
	add.s32 	%r29, %r38, %r3;
	mul.wide.u32 	%rd47, %r29, 4;
	add.s64 	%rd48, %rd2, %rd47;
	ld.global.f32 	%f52, [%rd48];
	mad.lo.s32 	%r30, %r38, %r18, %r2;
	mul.wide.s32 	%rd49, %r30, 4;
	add.s64 	%rd50, %rd1, %rd49;
	ld.global.f32 	%f53, [%rd50];
	fma.rn.f32 	%f54, %f52, %f53, %f66;
	cvt.u64.u32 	%rd51, %r3;
	cvt.u64.u32 	%rd52, %r38;
	add.s64 	%rd53, %rd52, %rd51;
	shl.b64 	%rd54, %rd53, 2;
	add.s64 	%rd55, %rd2, %rd54;
	ld.global.f32 	%f55, [%rd55+4];
	mul.wide.s32 	%rd56, %r18, 4;
	add.s64 	%rd57, %rd50, %rd56;
	ld.global.f32 	%f56, [%rd57];
	fma.rn.f32 	%f66, %f55, %f56, %f54;
	add.s32 	%r38, %r38, 2;
$L__BB1_10:
	and.b32  	%r31, %r18, 1;
	setp.eq.b32 	%p8, %r31, 1;
	not.pred 	%p9, %p8;
	@%p9 bra 	$L__BB1_12;
	add.s32 	%r32, %r38, %r3;
	mul.wide.u32 	%rd58, %r32, 4;
	add.s64 	%rd59, %rd2, %rd58;
	ld.global.f32 	%f57, [%rd59];
	mad.lo.s32 	%r33, %r38, %r18, %r2;
	mul.wide.s32 	%rd60, %r33, 4;
	add.s64 	%rd61, %rd1, %rd60;
	ld.global.f32 	%f58, [%rd61];
	fma.rn.f32 	%f66, %f57, %f58, %f66;
$L__BB1_12:
	ld.param.u64 	%rd65, [_Z14cudaMatrixMultPfS_S_i_param_2];
	add.s32 	%r34, %r3, %r2;
	cvta.to.global.u64 	%rd62, %rd65;
	mul.wide.s32 	%rd63, %r34, 4;
	add.s64 	%rd64, %rd62, %rd63;
	st.global.f32 	[%rd64], %f66;
$L__BB1_13:
	ret;

}


// ===== COMPILED SASS (sm_100) =====

	.target	sm_100

	.elftype	@"ET_EXEC"


//--------------------- .note.nv.tkinfo           --------------------------
	.section	.note.nv.tkinfo,"",@"SHT_NOTE"
	.sectionflags	@"SHF_NOTE_NV_TKINFO"
	.tkinfo
        /*0018*/ 	.word	0x00000002
        /*0030*/ 	.string	""
        /*0030*/ 	.string	"ptxas"
        /*0030*/ 	.string	"Cuda compilation tools, release 13.0, V13.0.88"
        /*0030*/ 	.string	"Build cuda_13.0.r13.0/compiler.36424714_0"
        /*0030*/ 	.string	"-arch sm_100 -m 64 "



//--------------------- .note.nv.cuinfo           --------------------------
	.section	.note.nv.cuinfo,"",@"SHT_NOTE"
	.sectionflags	@"SHF_NOTE_NV_CUINFO"
        /*0018*/ 	.short	0x0002
        /*001a*/ 	.short	0x0064
        /*001c*/ 	.short	0x0082
	.zero		2


//--------------------- .nv.info                  --------------------------
	.section	.nv.info,"",@"SHT_CUDA_INFO"
	.align	4


	//----- nvinfo : EIATTR_REGCOUNT
	.align		4
        /*0000*/ 	.byte	0x04, 0x2f
        /*0002*/ 	.short	(.L_1 - .L_0)
	.align		4
.L_0:
        /*0004*/ 	.word	index@(_Z13cudaMatrixAddPfS_S_ii)
        /*0008*/ 	.word	0x0000000c


	//----- nvinfo : EIATTR_FRAME_SIZE
	.align		4
.L_1:
        /*000c*/ 	.byte	0x04, 0x11
        /*000e*/ 	.short	(.L_3 - .L_2)
	.align		4
.L_2:
        /*0010*/ 	.word	index@(_Z13cudaMatrixAddPfS_S_ii)
        /*0014*/ 	.word	0x00000000


	//----- nvinfo : EIATTR_REGCOUNT
	.align		4
.L_3:
        /*0018*/ 	.byte	0x04, 0x2f
        /*001a*/ 	.short	(.L_5 - .L_4)
	.align		4
.L_4:
        /*001c*/ 	.word	index@(_Z14cudaMatrixMultPfS_S_i)
        /*0020*/ 	.word	0x0000001e


	//----- nvinfo : EIATTR_FRAME_SIZE
	.align		4
.L_5:
        /*0024*/ 	.byte	0x04, 0x11
        /*0026*/ 	.short	(.L_7 - .L_6)
	.align		4
.L_6:
        /*0028*/ 	.word	index@(_Z14cudaMatrixMultPfS_S_i)
        /*002c*/ 	.word	0x00000000


	//----- nvinfo : EIATTR_MIN_STACK_SIZE
	.align		4
.L_7:
        /*0030*/ 	.byte	0x04, 0x12
        /*0032*/ 	.short	(.L_9 - .L_8)
	.align		4
.L_8:
        /*0034*/ 	.word	index@(_Z14cudaMatrixMultPfS_S_i)
        /*0038*/ 	.word	0x00000000


	//----- nvinfo : EIATTR_MIN_STACK_SIZE
	.align		4
.L_9:
        /*003c*/ 	.byte	0x04, 0x12
        /*003e*/ 	.short	(.L_11 - .L_10)
	.align		4
.L_10:
        /*0040*/ 	.word	index@(_Z13cudaMatrixAddPfS_S_ii)
        /*0044*/ 	.word	0x00000000
.L_11:


//--------------------- .nv.compat                --------------------------
	.section	.nv.compat,"",@"SHT_CUDA_COMPAT_INFO"
	.align	4
        /*0000*/ 	.byte	0x02, 0x09, 0x00, 0x00, 0x02, 0x02, 0x01, 0x00, 0x02, 0x05, 0x05, 0x00, 0x03, 0x07, 0x01, 0x01
        /*0010*/ 	.byte	0x02, 0x03, 0x00, 0x00, 0x02, 0x06, 0x01, 0x00, 0x04, 0x0b, 0x08, 0x00, 0x09, 0x00, 0x00, 0x00
        /*0020*/ 	.byte	0x00, 0x00, 0x00, 0x00


//--------------------- .nv.info._Z14cudaMatrixMultPfS_S_i --------------------------
	.section	.nv.info._Z14cudaMatrixMultPfS_S_i,"",@"SHT_CUDA_INFO"
	.sectionflags	@""
	.align	4


	//----- nvinfo : EIATTR_CUDA_API_VERSION
	.align		4
        /*0000*/ 	.byte	0x04, 0x37
        /*0002*/ 	.short	(.L_13 - .L_12)
.L_12:
        /*0004*/ 	.word	0x00000082


	//----- nvinfo : EIATTR_KPARAM_INFO
	.align		4
.L_13:
        /*0008*/ 	.byte	0x04, 0x17
        /*000a*/ 	.short	(.L_15 - .L_14)
.L_14:
        /*000c*/ 	.word	0x00000000
        /*0010*/ 	.short	0x0003
        /*0012*/ 	.short	0x0018
        /*0014*/ 	.byte	0x00, 0xf0, 0x11, 0x00


	//----- nvinfo : EIATTR_KPARAM_INFO
	.align		4
.L_15:
        /*0018*/ 	.byte	0x04, 0x17
        /*001a*/ 	.short	(.L_17 - .L_16)
.L_16:
        /*001c*/ 	.word	0x00000000
        /*0020*/ 	.short	0x0002
        /*0022*/ 	.short	0x0010
        /*0024*/ 	.byte	0x00, 0xf5, 0x21, 0x00


	//----- nvinfo : EIATTR_KPARAM_INFO
	.align		4
.L_17:
        /*0028*/ 	.byte	0x04, 0x17
        /*002a*/ 	.short	(.L_19 - .L_18)
.L_18:
        /*002c*/ 	.word	0x00000000
        /*0030*/ 	.short	0x0001
        /*0032*/ 	.short	0x0008
        /*0034*/ 	.byte	0x00, 0xf5, 0x21, 0x00


	//----- nvinfo : EIATTR_KPARAM_INFO
	.align		4
.L_19:
        /*0038*/ 	.byte	0x04, 0x17
        /*003a*/ 	.short	(.L_21 - .L_20)
.L_20:
        /*003c*/ 	.word	0x00000000
        /*0040*/ 	.short	0x0000
        /*0042*/ 	.short	0x0000
        /*0044*/ 	.byte	0x00, 0xf5, 0x21, 0x00


	//----- nvinfo : EIATTR_SPARSE_MMA_MASK
	.align		4
.L_21:
        /*0048*/ 	.byte	0x03, 0x50
        /*004a*/ 	.short	0x0000


	//----- nvinfo : EIATTR_MAXREG_COUNT
	.align		4
        /*004c*/ 	.byte	0x03, 0x1b
        /*004e*/ 	.short	0x00ff


	//----- nvinfo : EIATTR_MERCURY_ISA_VERSION
	.align		4
        /*0050*/ 	.byte	0x03, 0x5f
        /*0052*/ 	.short	0x0101


	//----- nvinfo : EIATTR_VRC_CTA_INIT_COUNT
	.align		4
        /*0054*/ 	.byte	0x02, 0x4a
	.zero		1
	.zero		1


	//----- nvinfo : EIATTR_EXIT_INSTR_OFFSETS
	.align		4
        /*0058*/ 	.byte	0x04, 0x1c
        /*005a*/ 	.short	(.L_23 - .L_22)


	//   ....[0]....
.L_22:
        /*005c*/ 	.word	0x000000c0


	//   ....[1]....
        /*0060*/ 	.word	0x00000a90


	//----- nvinfo : EIATTR_CBANK_PARAM_SIZE
	.align		4
.L_23:
        /*0064*/ 	.byte	0x03, 0x19
        /*0066*/ 	.short	0x001c


	//----- nvinfo : EIATTR_PARAM_CBANK
	.align		4
        /*0068*/ 	.byte	0x04, 0x0a
        /*006a*/ 	.short	(.L_25 - .L_24)
	.align		4
.L_24:
        /*006c*/ 	.word	index@(.nv.constant0._Z14cudaMatrixMultPfS_S_i)
        /*0070*/ 	.short	0x0380
        /*0072*/ 	.short	0x001c


	//----- nvinfo : EIATTR_SW_WAR
	.align		4
.L_25:
        /*0074*/ 	.byte	0x04, 0x36
        /*0076*/ 	.short	(.L_27 - .L_26)
.L_26:
        /*0078*/ 	.word	0x00000008
.L_27:


//--------------------- .nv.info._Z13cudaMatrixAddPfS_S_ii --------------------------
	.section	.nv.info._Z13cudaMatrixAddPfS_S_ii,"",@"SHT_CUDA_INFO"
	.sectionflags	@""
	.align	4


	//----- nvinfo : EIATTR_CUDA_API_VERSION
	.align		4
        /*0000*/ 	.byte	0x04, 0x37
        /*0002*/ 	.short	(.L_29 - .L_28)
.L_28:
        /*0004*/ 	.word	0x00000082


	//----- nvinfo : EIATTR_KPARAM_INFO
	.align		4
.L_29:
        /*0008*/ 	.byte	0x04, 0x17
        /*000a*/ 	.short	(.L_31 - .L_30)
.L_30:
        /*000c*/ 	.word	0x00000000
        /*0010*/ 	.short	0x0004
        /*0012*/ 	.short	0x001c
        /*0014*/ 	.byte	0x00, 0xf0, 0x11, 0x00


	//----- nvinfo : EIATTR_KPARAM_INFO
	.align		4
.L_31:
        /*0018*/ 	.byte	0x04, 0x17
        /*001a*/ 	.short	(.L_33 - .L_32)
.L_32:
        /*001c*/ 	.word	0x00000000
        /*0020*/ 	.short	0x0003
        /*0022*/ 	.short	0x0018
        /*0024*/ 	.byte	0x00, 0xf0, 0x11, 0x00


	//----- nvinfo : EIATTR_KPARAM_INFO
	.align		4
.L_33:
        /*0028*/ 	.byte	0x04, 0x17
        /*002a*/ 	.short	(.L_35 - .L_34)
.L_34:
        /*002c*/ 	.word	0x00000000
        /*0030*/ 	.short	0x0002
        /*0032*/ 	.short	0x0010
        /*0034*/ 	.byte	0x00, 0xf5, 0x21, 0x00


	//----- nvinfo : EIATTR_KPARAM_INFO
	.align		4
.L_35:
        /*0038*/ 	.byte	0x04, 0x17
        /*003a*/ 	.short	(.L_37 - .L_36)
.L_36:
        /*003c*/ 	.word	0x00000000
        /*0040*/ 	.short	0x0001
        /*0042*/ 	.short	0x0008
        /*0044*/ 	.byte	0x00, 0xf5, 0x21, 0x00


	//----- nvinfo : EIATTR_KPARAM_INFO
	.align		4
.L_37:
        /*0048*/ 	.byte	0x04, 0x17
        /*004a*/ 	.short	(.L_39 - .L_38)
.L_38:
        /*004c*/ 	.word	0x00000000
        /*0050*/ 	.short	0x0000
        /*0052*/ 	.short	0x0000
        /*0054*/ 	.byte	0x00, 0xf5, 0x21, 0x00


	//----- nvinfo : EIATTR_SPARSE_MMA_MASK
	.align		4
.L_39:
        /*0058*/ 	.byte	0x03, 0x50
        /*005a*/ 	.short	0x0000


	//----- nvinfo : EIATTR_MAXREG_COUNT
	.align		4
        /*005c*/ 	.byte	0x03, 0x1b
        /*005e*/ 	.short	0x00ff


	//----- nvinfo : EIATTR_MERCURY_ISA_VERSION
	.align		4
        /*0060*/ 	.byte	0x03, 0x5f
        /*0062*/ 	.short	0x0101


	//----- nvinfo : EIATTR_VRC_CTA_INIT_COUNT
	.align		4
        /*0064*/ 	.byte	0x02, 0x4a
	.zero		1
	.zero		1


	//----- nvinfo : EIATTR_EXIT_INSTR_OFFSETS
	.align		4
        /*0068*/ 	.byte	0x04, 0x1c
        /*006a*/ 	.short	(.L_41 - .L_40)


	//   ....[0]....
.L_40:
        /*006c*/ 	.word	0x000000c0


	//   ....[1]....
        /*0070*/ 	.word	0x00000190


	//----- nvinfo : EIATTR_CBANK_PARAM_SIZE
	.align		4
.L_41:
        /*0074*/ 	.byte	0x03, 0x19
        /*0076*/ 	.short	0x0020


	//----- nvinfo : EIATTR_PARAM_CBANK
	.align		4
        /*0078*/ 	.byte	0x04, 0x0a
        /*007a*/ 	.short	(.L_43 - .L_42)
	.align		4
.L_42:
        /*007c*/ 	.word	index@(.nv.constant0._Z13cudaMatrixAddPfS_S_ii)
        /*0080*/ 	.short	0x0380
        /*0082*/ 	.short	0x0020


	//----- nvinfo : EIATTR_SW_WAR
	.align		4
.L_43:
        /*0084*/ 	.byte	0x04, 0x36
        /*0086*/ 	.short	(.L_45 - .L_44)
.L_44:
        /*0088*/ 	.word	0x00000008
.L_45:


//--------------------- .nv.callgraph             --------------------------
	.section	.nv.callgraph,"",@"SHT_CUDA_CALLGRAPH"
	.align	4
	.sectionentsize	8
	.align		4
        /*0000*/ 	.word	0x00000000
	.align		4
        /*0004*/ 	.word	0xffffffff
	.align		4
        /*0008*/ 	.word	0x00000000
	.align		4
        /*000c*/ 	.word	0xfffffffe
	.align		4
        /*0010*/ 	.word	0x00000000
	.align		4
        /*0014*/ 	.word	0xfffffffd
	.align		4
        /*0018*/ 	.word	0x00000000
	.align		4
        /*001c*/ 	.word	0xfffffffc


//--------------------- .text._Z14cudaMatrixMultPfS_S_i --------------------------
	.section	.text._Z14cudaMatrixMultPfS_S_i,"ax",@progbits
	.align	128
        .global         _Z14cudaMatrixMultPfS_S_i
        .type           _Z14cudaMatrixMultPfS_S_i,@function
        .size           _Z14cudaMatrixMultPfS_S_i,(.L_x_6 - _Z14cudaMatrixMultPfS_S_i)
        .other          _Z14cudaMatrixMultPfS_S_i,@"STO_CUDA_ENTRY STV_DEFAULT"
_Z14cudaMatrixMultPfS_S_i:
.text._Z14cudaMatrixMultPfS_S_i:
[----:B------:R-:W-:Y:S01]  /*0000*/  LDC R1, c[0x0][0x37c] ;  /* 0x0000df00ff017b82 */ /* 0x000fe20000000800 */
[----:B------:R-:W0:Y:S07]  /*0010*/  S2R R0, SR_TID.Y ;  /* 0x0000000000007919 */ /* 0x000e2e0000002200 */
[----:B------:R-:W0:Y:S01]  /*0020*/  S2UR UR4, SR_CTAID.Y ;  /* 0x00000000000479c3 */ /* 0x000e220000002600 */
[----:B------:R-:W1:Y:S01]  /*0030*/  LDCU UR20, c[0x0][0x398] ;  /* 0x00007300ff1477ac */ /* 0x000e620008000800 */
[----:B------:R-:W2:Y:S06]  /*0040*/  S2R R3, SR_TID.X ;  /* 0x0000000000037919 */ /* 0x000eac0000002100 */
[----:B------:R-:W0:Y:S08]  /*0050*/  LDC R13, c[0x0][0x364] ;  /* 0x0000d900ff0d7b82 */ /* 0x000e300000000800 */
[----:B------:R-:W2:Y:S08]  /*0060*/  S2UR UR5, SR_CTAID.X ;  /* 0x00000000000579c3 */ /* 0x000eb00000002500 */
[----:B------:R-:W2:Y:S01]  /*0070*/  LDC R2, c[0x0][0x360] ;  /* 0x0000d800ff027b82 */ /* 0x000ea20000000800 */
[----:B0-----:R-:W-:-:S02]  /*0080*/  IMAD R13, R13, UR4, R0 ;  /* 0x000000040d0d7c24 */ /* 0x001fc4000f8e0200 */
[----:B--2---:R-:W-:-:S05]  /*0090*/  IMAD R0, R2, UR5, R3 ;  /* 0x0000000502007c24 */ /* 0x004fca000f8e0203 */
[----:B------:R-:W-:-:S04]  /*00a0*/  VIMNMX R2, PT, PT, R13, R0, !PT ;  /* 0x000000000d027248 */ /* 0x000fc80007fe0100 */
[----:B-1----:R-:W-:-:S13]  /*00b0*/  ISETP.GE.AND P0, PT, R2, UR20, PT ;  /* 0x0000001402007c0c */ /* 0x002fda000bf06270 */
[----:B------:R-:W-:Y:S05]  /*00c0*/  @P0 EXIT ;  /* 0x000000000000094d */ /* 0x000fea0003800000 */
[----:B------:R-:W-:Y:S01]  /*00d0*/  UISETP.GE.U32.AND UP0, UPT, UR20, 0x8, UPT ;  /* 0x000000081400788c */ /* 0x000fe2000bf06070 */
[----:B------:R-:W-:Y:S02]  /*00e0*/  HFMA2 R12, -RZ, RZ, 0, 0 ;  /* 0x00000000ff0c7431 */ /* 0x000fe400000001ff */
[----:B------:R-:W-:Y:S01]  /*00f0*/  IMAD R13, R13, UR20, RZ ;  /* 0x000000140d0d7c24 */ /* 0x000fe2000f8e02ff */
[----:B------:R-:W-:Y:S01]  /*0100*/  UMOV UR4, URZ ;  /* 0x000000ff00047c82 */ /* 0x000fe20008000000 */
[----:B------:R-:W0:Y:S04]  /*0110*/  LDCU.64 UR18, c[0x0][0x358] ;  /* 0x00006b00ff1277ac */ /* 0x000e280008000a00 */
[----:B------:R-:W-:Y:S05]  /*0120*/  BRA.U !UP0, `(.L_x_0) ;  /* 0x0000000508047547 */ /* 0x000fea000b800000 */
[----:B------:R-:W1:Y:S01]  /*0130*/  LDCU.128 UR24, c[0x0][0x380] ;  /* 0x00007000ff1877ac */ /* 0x000e620008000c00 */
[----:B------:R-:W-:Y:S02]  /*0140*/  MOV R12, RZ ;  /* 0x000000ff000c7202 */ /* 0x000fe40000000f00 */
[----:B------:R-:W-:Y:S01]  /*0150*/  MOV R14, R0 ;  /* 0x00000000000e7202 */ /* 0x000fe20000000f00 */
[----:B------:R-:W-:-:S04]  /*0160*/  ULOP3.LUT UR4, UR20, 0x7ffffff8, URZ, 0xc0, !UPT ;  /* 0x7ffffff814047892 */ /* 0x000fc8000f8ec0ff */
[----:B------:R-:W-:Y:S01]  /*0170*/  UIADD3 UR5, UPT, UPT, -UR4, URZ, URZ ;  /* 0x000000ff04057290 */ /* 0x000fe2000fffe1ff */
[----:B-1----:R-:W-:Y:S01]  /*0180*/  MOV R2, UR24 ;  /* 0x0000001800027c02 */ /* 0x002fe20008000f00 */
[----:B------:R-:W-:Y:S01]  /*0190*/  UIMAD.WIDE UR6, UR20, 0x8, UR26 ;  /* 0x00000008140678a5 */ /* 0x000fe2000f8e021a */
[----:B------:R-:W-:Y:S01]  /*01a0*/  MOV R3, UR25 ;  /* 0x0000001900037c02 */ /* 0x000fe20008000f00 */
[----:B------:R-:W-:Y:S02]  /*01b0*/  UIMAD.WIDE UR8, UR20, 0xc, UR26 ;  /* 0x0000000c140878a5 */ /* 0x000fe4000f8e021a */
[----:B------:R-:W-:Y:S01]  /*01c0*/  UIMAD.WIDE UR10, UR20, 0x10, UR26 ;  /* 0x00000010140a78a5 */ /* 0x000fe2000f8e021a */
[----:B------:R-:W-:Y:S01]  /*01d0*/  IMAD.WIDE.U32 R2, R13, 0x4, R2 ;  /* 0x000000040d027825 */ /* 0x000fe200078e0002 */
[----:B------:R-:W-:Y:S02]  /*01e0*/  UIMAD.WIDE UR12, UR20, 0x14, UR26 ;  /* 0x00000014140c78a5 */ /* 0x000fe4000f8e021a */
[----:B------:R-:W-:Y:S01]  /*01f0*/  UIMAD.WIDE UR14, UR20, 0x18, UR26 ;  /* 0x00000018140e78a5 */ /* 0x000fe2000f8e021a */
[----:B------:R-:W-:Y:S01]  /*0200*/  IADD3 R2, P0, PT, R2, 0x10, RZ ;  /* 0x0000001002027810 */ /* 0x000fe20007f1e0ff */
[----:B------:R-:W-:-:S03]  /*0210*/  UIMAD.WIDE UR16, UR20, 0x1c, UR26 ;  /* 0x0000001c141078a5 */ /* 0x000fc6000f8e021a */
[----:B------:R-:W-:-:S09]  /*0220*/  IADD3.X R3, PT, PT, RZ, R3, RZ, P0, !PT ;  /* 0x00000003ff037210 */ /* 0x000fd200007fe4ff */
.L_x_1:
[----:B------:R-:W-:Y:S01]  /*0230*/  UIMAD.WIDE UR22, UR20, 0x4, UR26 ;  /* 0x00000004141678a5 */ /* 0x000fe2000f8e021a */
[----:B------:R-:W-:Y:S02]  /*0240*/  IMAD.MOV.U32 R23, RZ, RZ, 0x4 ;  /* 0x00000004ff177424 */ /* 0x000fe400078e00ff */
[----:B------:R-:W-:Y:S01]  /*0250*/  HFMA2 R11, -RZ, RZ, 0, 2.384185791015625e-07 ;  /* 0x00000004ff0b7431 */ /* 0x000fe200000001ff */
[----:B------:R-:W-:Y:S01]  /*0260*/  MOV R25, 0x4 ;  /* 0x0000000400197802 */ /* 0x000fe20000000f00 */
[----:B0-----:R-:W2:Y:S01]  /*0270*/  LDG.E R21, desc[UR18][R2.64+-0x10] ;  /* 0xfffff01202157981 */ /* 0x001ea2000c1e1900 */
[C---:B------:R-:W-:Y:S01]  /*0280*/  IMAD.WIDE R22, R14.reuse, R23, UR26 ;  /* 0x0000001a0e167e25 */ /* 0x040fe2000f8e0217 */
[----:B------:R-:W-:Y:S02]  /*0290*/  MOV R8, UR22 ;  /* 0x0000001600087c02 */ /* 0x000fe40008000f00 */
[----:B------:R-:W-:Y:S01]  /*02a0*/  MOV R9, UR23 ;  /* 0x0000001700097c02 */ /* 0x000fe20008000f00 */
[----:B------:R-:W3:Y:S02]  /*02b0*/  LDG.E R19, desc[UR18][R2.64+-0xc] ;  /* 0xfffff41202137981 */ /* 0x000ee4000c1e1900 */
[----:B------:R-:W-:-:S02]  /*02c0*/  IMAD.WIDE R8, R14, 0x4, R8 ;  /* 0x000000040e087825 */ /* 0x000fc400078e0208 */
[----:B------:R-:W2:Y:S01]  /*02d0*/  LDG.E R22, desc[UR18][R22.64] ;  /* 0x0000001216167981 */ /* 0x000ea2000c1e1900 */
[----:B------:R-:W-:Y:S01]  /*02e0*/  MOV R5, 0x4 ;  /* 0x0000000400057802 */ /* 0x000fe20000000f00 */
[C---:B------:R-:W-:Y:S02]  /*02f0*/  IMAD.WIDE R24, R14.reuse, R25, UR6 ;  /* 0x000000060e187e25 */ /* 0x040fe4000f8e0219 */
[----:B------:R0:W3:Y:S02]  /*0300*/  LDG.E R20, desc[UR18][R8.64] ;  /* 0x0000001208147981 */ /* 0x0000e4000c1e1900 */
[----:B------:R-:W-:Y:S02]  /*0310*/  IMAD.WIDE R10, R14, R11, UR8 ;  /* 0x000000080e0a7e25 */ /* 0x000fe4000f8e020b */
[----:B------:R-:W4:Y:S04]  /*0320*/  LDG.E R18, desc[UR18][R24.64] ;  /* 0x0000001218127981 */ /* 0x000f28000c1e1900 */
[----:B------:R-:W4:Y:S01]  /*0330*/  LDG.E R17, desc[UR18][R2.64+-0x8] ;  /* 0xfffff81202117981 */ /* 0x000f22000c1e1900 */
[----:B0-----:R-:W-:-:S02]  /*0340*/  HFMA2 R9, -RZ, RZ, 0, 2.384185791015625e-07 ;  /* 0x00000004ff097431 */ /* 0x001fc400000001ff */
[----:B------:R-:W-:Y:S01]  /*0350*/  IMAD.MOV.U32 R7, RZ, RZ, 0x4 ;  /* 0x00000004ff077424 */ /* 0x000fe200078e00ff */
[----:B------:R0:W5:Y:S01]  /*0360*/  LDG.E R16, desc[UR18][R10.64] ;  /* 0x000000120a107981 */ /* 0x000162000c1e1900 */
[----:B------:R-:W-:-:S03]  /*0370*/  IMAD.WIDE R4, R14, R5, UR10 ;  /* 0x0000000a0e047e25 */ /* 0x000fc6000f8e0205 */
[----:B------:R-:W5:Y:S01]  /*0380*/  LDG.E R15, desc[UR18][R2.64+-0x4] ;  /* 0xfffffc12020f7981 */ /* 0x000f62000c1e1900 */
[C---:B------:R-:W-:Y:S01]  /*0390*/  IMAD.WIDE R6, R14.reuse, R7, UR12 ;  /* 0x0000000c0e067e25 */ /* 0x040fe2000f8e0207 */
[----:B------:R-:W-:Y:S02]  /*03a0*/  MOV R27, 0x4 ;  /* 0x00000004001b7802 */ /* 0x000fe40000000f00 */
[----:B------:R1:W5:Y:S01]  /*03b0*/  LDG.E R4, desc[UR18][R4.64] ;  /* 0x0000001204047981 */ /* 0x000362000c1e1900 */
[----:B------:R-:W-:-:S03]  /*03c0*/  IMAD.WIDE R8, R14, R9, UR14 ;  /* 0x0000000e0e087e25 */ /* 0x000fc6000f8e0209 */
[----:B------:R-:W5:Y:S01]  /*03d0*/  LDG.E R23, desc[UR18][R2.64] ;  /* 0x0000001202177981 */ /* 0x000f62000c1e1900 */
[----:B0-----:R-:W-:-:S03]  /*03e0*/  IMAD.WIDE R10, R14, R27, UR16 ;  /* 0x000000100e0a7e25 */ /* 0x001fc6000f8e021b */
[----:B------:R-:W5:Y:S04]  /*03f0*/  LDG.E R7, desc[UR18][R6.64] ;  /* 0x0000001206077981 */ /* 0x000f68000c1e1900 */
[----:B------:R-:W5:Y:S04]  /*0400*/  LDG.E R24, desc[UR18][R2.64+0x4] ;  /* 0x0000041202187981 */ /* 0x000f68000c1e1900 */
[----:B------:R-:W5:Y:S04]  /*0410*/  LDG.E R8, desc[UR18][R8.64] ;  /* 0x0000001208087981 */ /* 0x000f68000c1e1900 */
[----:B------:R-:W5:Y:S04]  /*0420*/  LDG.E R25, desc[UR18][R2.64+0x8] ;  /* 0x0000081202197981 */ /* 0x000f68000c1e1900 */
[----:B------:R-:W5:Y:S04]  /*0430*/  LDG.E R10, desc[UR18][R10.64] ;  /* 0x000000120a0a7981 */ /* 0x000f68000c1e1900 */
[----:B------:R0:W5:Y:S01]  /*0440*/  LDG.E R27, desc[UR18][R2.64+0xc] ;  /* 0x00000c12021b7981 */ /* 0x000162000c1e1900 */
[----:B------:R-:W-:-:S04]  /*0450*/  UIADD3 UR5, UPT, UPT, UR5, 0x8, URZ ;  /* 0x0000000805057890 */ /* 0x000fc8000fffe0ff */
[----:B------:R-:W-:Y:S01]  /*0460*/  UISETP.NE.AND UP0, UPT, UR5, URZ, UPT ;  /* 0x000000ff0500728c */ /* 0x000fe2000bf05270 */
[----:B-1----:R-:W-:Y:S02]  /*0470*/  MOV R5, UR20 ;  /* 0x0000001400057c02 */ /* 0x002fe40008000f00 */
[----:B0-----:R-:W-:Y:S02]  /*0480*/  IADD3 R2, P0, PT, R2, 0x20, RZ ;  /* 0x0000002002027810 */ /* 0x001fe40007f1e0ff */
[----:B------:R-:W-:Y:S02]  /*0490*/  LEA R14, R5, R14, 0x3 ;  /* 0x0000000e050e7211 */ /* 0x000fe400078e18ff */
[----:B------:R-:W-:Y:S01]  /*04a0*/  IADD3.X R3, PT, PT, RZ, R3, RZ, P0, !PT ;  /* 0x00000003ff037210 */ /* 0x000fe200007fe4ff */
[----:B--2---:R-:W-:-:S04]  /*04b0*/  FFMA R22, R21, R22, R12 ;  /* 0x0000001615167223 */ /* 0x004fc8000000000c */
[----:B---3--:R-:W-:-:S04]  /*04c0*/  FFMA R20, R19, R20, R22 ;  /* 0x0000001413147223 */ /* 0x008fc80000000016 */
[----:B----4-:R-:W-:-:S04]  /*04d0*/  FFMA R18, R17, R18, R20 ;  /* 0x0000001211127223 */ /* 0x010fc80000000014 */
[----:B-----5:R-:W-:-:S04]  /*04e0*/  FFMA R16, R15, R16, R18 ;  /* 0x000000100f107223 */ /* 0x020fc80000000012 */
[----:B------:R-:W-:-:S04]  /*04f0*/  FFMA R23, R23, R4, R16 ;  /* 0x0000000417177223 */ /* 0x000fc80000000010 */
[----:B------:R-:W-:-:S04]  /*0500*/  FFMA R24, R24, R7, R23 ;  /* 0x0000000718187223 */ /* 0x000fc80000000017 */
[----:B------:R-:W-:-:S04]  /*0510*/  FFMA R8, R25, R8, R24 ;  /* 0x0000000819087223 */ /* 0x000fc80000000018 */
[----:B------:R-:W-:Y:S01]  /*0520*/  FFMA R12, R27, R10, R8 ;  /* 0x0000000a1b0c7223 */ /* 0x000fe20000000008 */
[----:B------:R-:W-:Y:S06]  /*0530*/  BRA.U UP0, `(.L_x_1) ;  /* 0xfffffffd003c7547 */ /* 0x000fec000b83ffff */
.L_x_0:
[----:B------:R-:W-:-:S04]  /*0540*/  ULOP3.LUT UR6, UR20, 0x7, URZ, 0xc0, !UPT ;  /* 0x0000000714067892 */ /* 0x000fc8000f8ec0ff */
[----:B------:R-:W-:-:S09]  /*0550*/  UISETP.NE.AND UP0, UPT, UR6, URZ, UPT ;  /* 0x000000ff0600728c */ /* 0x000fd2000bf05270 */
[----:B------:R-:W-:Y:S05]  /*0560*/  BRA.U !UP0, `(.L_x_2) ;  /* 0x0000000508387547 */ /* 0x000fea000b800000 */
[----:B------:R-:W-:Y:S02]  /*0570*/  UISETP.GE.U32.AND UP0, UPT, UR6, 0x4, UPT ;  /* 0x000000040600788c */ /* 0x000fe4000bf06070 */
[----:B------:R-:W-:-:S04]  /*0580*/  ULOP3.LUT UR5, UR20, 0x3, URZ, 0xc0, !UPT ;  /* 0x0000000314057892 */ /* 0x000fc8000f8ec0ff */
[----:B------:R-:W-:-:S03]  /*0590*/  UISETP.NE.AND UP1, UPT, UR5, URZ, UPT ;  /* 0x000000ff0500728c */ /* 0x000fc6000bf25270 */
[----:B------:R-:W-:Y:S08]  /*05a0*/  BRA.U !UP0, `(.L_x_3) ;  /* 0x00000001087c7547 */ /* 0x000ff0000b800000 */
[----:B------:R-:W1:Y:S01]  /*05b0*/  LDC.64 R6, c[0x0][0x388] ;  /* 0x0000e200ff067b82 */ /* 0x000e620000000a00 */
[----:B------:R-:W2:Y:S01]  /*05c0*/  LDCU.64 UR6, c[0x0][0x380] ;  /* 0x00007000ff0677ac */ /* 0x000ea20008000a00 */
[----:B------:R-:W-:Y:S01]  /*05d0*/  IMAD.U32 R9, RZ, RZ, UR4 ;  /* 0x00000004ff097e24 */ /* 0x000fe2000f8e00ff */
[C---:B------:R-:W-:Y:S02]  /*05e0*/  IADD3 R3, PT, PT, R13.reuse, UR4, RZ ;  /* 0x000000040d037c10 */ /* 0x040fe4000fffe0ff */
[----:B------:R-:W-:Y:S01]  /*05f0*/  IADD3 R10, P0, PT, R13, UR4, RZ ;  /* 0x000000040d0a7c10 */ /* 0x000fe2000ff1e0ff */
[----:B------:R-:W-:Y:S01]  /*0600*/  IMAD R9, R9, UR20, R0 ;  /* 0x0000001409097c24 */ /* 0x000fe2000f8e0200 */
[----:B------:R-:W-:Y:S01]  /*0610*/  MOV R11, UR20 ;  /* 0x00000014000b7c02 */ /* 0x000fe20008000f00 */
[----:B------:R-:W3:Y:S01]  /*0620*/  LDC.64 R4, c[0x0][0x380] ;  /* 0x0000e000ff047b82 */ /* 0x000ee20000000a00 */
[----:B------:R-:W-:Y:S01]  /*0630*/  MOV R15, UR20 ;  /* 0x00000014000f7c02 */ /* 0x000fe20008000f00 */
[----:B-1----:R-:W-:Y:S01]  /*0640*/  IMAD.WIDE R6, R9, 0x4, R6 ;  /* 0x0000000409067825 */ /* 0x002fe200078e0206 */
[----:B------:R-:W-:-:S05]  /*0650*/  MOV R9, UR20 ;  /* 0x0000001400097c02 */ /* 0x000fca0008000f00 */
[----:B------:R-:W-:Y:S02]  /*0660*/  IMAD.WIDE R8, R9, 0x4, R6 ;  /* 0x0000000409087825 */ /* 0x000fe400078e0206 */
[----:B0-----:R-:W4:Y:S02]  /*0670*/  LDG.E R6, desc[UR18][R6.64] ;  /* 0x0000001206067981 */ /* 0x001f24000c1e1900 */
[----:B---3--:R-:W-:Y:S01]  /*0680*/  IMAD.WIDE.U32 R4, R3, 0x4, R4 ;  /* 0x0000000403047825 */ /* 0x008fe200078e0004 */
[----:B------:R-:W-:Y:S01]  /*0690*/  IADD3.X R3, PT, PT, RZ, RZ, RZ, P0, !PT ;  /* 0x000000ffff037210 */ /* 0x000fe200007fe4ff */
[----:B------:R-:W3:Y:S01]  /*06a0*/  LDG.E R17, desc[UR18][R8.64] ;  /* 0x0000001208117981 */ /* 0x000ee2000c1e1900 */
[----:B--2---:R-:W-:-:S03]  /*06b0*/  LEA R2, P0, R10, UR6, 0x2 ;  /* 0x000000060a027c11 */ /* 0x004fc6000f8010ff */
[----:B------:R-:W4:Y:S01]  /*06c0*/  LDG.E R5, desc[UR18][R4.64] ;  /* 0x0000001204057981 */ /* 0x000f22000c1e1900 */
[----:B------:R-:W-:Y:S01]  /*06d0*/  LEA.HI.X R3, R10, UR7, R3, 0x2, P0 ;  /* 0x000000070a037c11 */ /* 0x000fe200080f1403 */
[----:B------:R-:W-:-:S04]  /*06e0*/  IMAD.WIDE R10, R11, 0x4, R8 ;  /* 0x000000040b0a7825 */ /* 0x000fc800078e0208 */
[----:B------:R-:W3:Y:S01]  /*06f0*/  LDG.E R16, desc[UR18][R2.64+0x4] ;  /* 0x0000041202107981 */ /* 0x000ee2000c1e1900 */
[----:B------:R-:W-:-:S03]  /*0700*/  IMAD.WIDE R14, R15, 0x4, R10 ;  /* 0x000000040f0e7825 */ /* 0x000fc600078e020a */
[----:B------:R-:W2:Y:S04]  /*0710*/  LDG.E R19, desc[UR18][R10.64] ;  /* 0x000000120a137981 */ /* 0x000ea8000c1e1900 */
[----:B------:R-:W2:Y:S04]  /*0720*/  LDG.E R18, desc[UR18][R2.64+0x8] ;  /* 0x0000081202127981 */ /* 0x000ea8000c1e1900 */
[----:B------:R-:W5:Y:S04]  /*0730*/  LDG.E R20, desc[UR18][R2.64+0xc] ;  /* 0x00000c1202147981 */ /* 0x000f68000c1e1900 */
[----:B------:R-:W5:Y:S01]  /*0740*/  LDG.E R14, desc[UR18][R14.64] ;  /* 0x000000120e0e7981 */ /* 0x000f62000c1e1900 */
[----:B------:R-:W-:Y:S01]  /*0750*/  UIADD3 UR4, UPT, UPT, UR4, 0x4, URZ ;  /* 0x0000000404047890 */ /* 0x000fe2000fffe0ff */
[----:B----4-:R-:W-:-:S04]  /*0760*/  FFMA R5, R5, R6, R12 ;  /* 0x0000000605057223 */ /* 0x010fc8000000000c */
[----:B---3--:R-:W-:-:S04]  /*0770*/  FFMA R5, R16, R17, R5 ;  /* 0x0000001110057223 */ /* 0x008fc80000000005 */
[----:B--2---:R-:W-:-:S04]  /*0780*/  FFMA R5, R18, R19, R5 ;  /* 0x0000001312057223 */ /* 0x004fc80000000005 */
[----:B-----5:R-:W-:-:S07]  /*0790*/  FFMA R12, R20, R14, R5 ;  /* 0x0000000e140c7223 */ /* 0x020fce0000000005 */
.L_x_3:
[----:B------:R-:W-:Y:S05]  /*07a0*/  BRA.U !UP1, `(.L_x_2) ;  /* 0x0000000109a87547 */ /* 0x000fea000b800000 */
[----:B------:R-:W-:Y:S01]  /*07b0*/  UISETP.NE.AND UP0, UPT, UR5, 0x1, UPT ;  /* 0x000000010500788c */ /* 0x000fe2000bf05270 */
[----:B------:R-:W-:Y:S01]  /*07c0*/  MOV R7, UR4 ;  /* 0x0000000400077c02 */ /* 0x000fe20008000f00 */
[----:B------:R-:W-:Y:S02]  /*07d0*/  ULOP3.LUT UR5, UR20, 0x1, URZ, 0xc0, !UPT ;  /* 0x0000000114057892 */ /* 0x000fe4000f8ec0ff */
[----:B------:R-:W-:Y:S02]  /*07e0*/  MOV R15, UR20 ;  /* 0x00000014000f7c02 */ /* 0x000fe40008000f00 */
[----:B------:R-:W-:Y:S01]  /*07f0*/  UISETP.NE.U32.AND UP1, UPT, UR5, 0x1, UPT ;  /* 0x000000010500788c */ /* 0x000fe2000bf25070 */
[----:B------:R-:W-:-:S04]  /*0800*/  PLOP3.LUT P1, PT, PT, PT, UP0, 0x80, 0x8 ;  /* 0x000000000008781c */ /* 0x000fc80003f2f008 */
[----:B------:R-:W1:Y:S01]  /*0810*/  @UP0 LDCU.128 UR8, c[0x0][0x380] ;  /* 0x00007000ff0807ac */ /* 0x000e620008000c00 */
[----:B------:R-:W-:Y:S01]  /*0820*/  PLOP3.LUT P0, PT, PT, PT, UP1, 0x80, 0x8 ;  /* 0x000000000008781c */ /* 0x000fe20003f0f018 */
[----:B------:R-:W2:Y:S04]  /*0830*/  @UP0 LDCU.64 UR6, c[0x0][0x380] ;  /* 0x00007000ff0607ac */ /* 0x000ea80008000a00 */
[----:B------:R-:W3:Y:S03]  /*0840*/  @!UP1 LDCU.128 UR12, c[0x0][0x380] ;  /* 0x00007000ff0c97ac */ /* 0x000ee60008000c00 */
[C---:B------:R-:W-:Y:S02]  /*0850*/  @P1 IADD3 R3, PT, PT, R13.reuse, UR4, RZ ;  /* 0x000000040d031c10 */ /* 0x040fe4000fffe0ff */
[----:B------:R-:W-:Y:S01]  /*0860*/  @P1 IADD3 R6, P2, PT, R13, UR4, RZ ;  /* 0x000000040d061c10 */ /* 0x000fe2000ff5e0ff */
[----:B------:R-:W-:Y:S01]  /*0870*/  @UP0 UIADD3 UR4, UPT, UPT, UR4, 0x2, URZ ;  /* 0x0000000204040890 */ /* 0x000fe2000fffe0ff */
[----:B-1----:R-:W-:Y:S01]  /*0880*/  MOV R11, UR9 ;  /* 0x00000009000b7c02 */ /* 0x002fe20008000f00 */
[----:B------:R-:W-:Y:S01]  /*0890*/  IMAD.U32 R10, RZ, RZ, UR8 ;  /* 0x00000008ff0a7e24 */ /* 0x000fe2000f8e00ff */
[----:B------:R-:W-:-:S02]  /*08a0*/  MOV R4, UR10 ;  /* 0x0000000a00047c02 */ /* 0x000fc40008000f00 */
[----:B------:R-:W-:Y:S01]  /*08b0*/  MOV R5, UR11 ;  /* 0x0000000b00057c02 */ /* 0x000fe20008000f00 */
[----:B------:R-:W-:-:S04]  /*08c0*/  @P1 IMAD.WIDE.U32 R10, R3, 0x4, R10 ;  /* 0x00000004030a1825 */ /* 0x000fc800078e000a */
[----:B------:R-:W-:Y:S01]  /*08d0*/  @P1 IMAD R3, R7, UR20, R0 ;  /* 0x0000001407031c24 */ /* 0x000fe2000f8e0200 */
[----:B------:R-:W-:Y:S01]  /*08e0*/  @P1 IADD3.X R7, PT, PT, RZ, RZ, RZ, P2, !PT ;  /* 0x000000ffff071210 */ /* 0x000fe200017fe4ff */
[----:B------:R-:W-:Y:S01]  /*08f0*/  IMAD.U32 R19, RZ, RZ, UR4 ;  /* 0x00000004ff137e24 */ /* 0x000fe2000f8e00ff */
[C---:B--2---:R-:W-:Y:S01]  /*0900*/  @P1 LEA R2, P2, R6.reuse, UR6, 0x2 ;  /* 0x0000000606021c11 */ /* 0x044fe2000f8410ff */
[----:B------:R-:W-:Y:S01]  /*0910*/  @P1 IMAD.WIDE R4, R3, 0x4, R4 ;  /* 0x0000000403041825 */ /* 0x000fe200078e0204 */
[----:B------:R-:W-:Y:S01]  /*0920*/  @!P0 IADD3 R17, PT, PT, R13, UR4, RZ ;  /* 0x000000040d118c10 */ /* 0x000fe2000fffe0ff */
[----:B0-----:R-:W2:Y:S01]  /*0930*/  @P1 LDG.E R11, desc[UR18][R10.64] ;  /* 0x000000120a0b1981 */ /* 0x001ea2000c1e1900 */
[----:B------:R-:W-:Y:S01]  /*0940*/  @P1 LEA.HI.X R3, R6, UR7, R7, 0x2, P2 ;  /* 0x0000000706031c11 */ /* 0x000fe200090f1407 */
[----:B------:R-:W-:Y:S01]  /*0950*/  @!P0 IMAD R19, R19, UR20, R0 ;  /* 0x0000001413138c24 */ /* 0x000fe2000f8e0200 */
[----:B---3--:R-:W-:Y:S01]  /*0960*/  MOV R6, UR12 ;  /* 0x0000000c00067c02 */ /* 0x008fe20008000f00 */
[----:B------:R-:W-:Y:S01]  /*0970*/  @P1 IMAD.WIDE R14, R15, 0x4, R4 ;  /* 0x000000040f0e1825 */ /* 0x000fe200078e0204 */
[----:B------:R-:W-:Y:S01]  /*0980*/  MOV R7, UR13 ;  /* 0x0000000d00077c02 */ /* 0x000fe20008000f00 */
[----:B------:R-:W2:Y:S01]  /*0990*/  @P1 LDG.E R4, desc[UR18][R4.64] ;  /* 0x0000001204041981 */ /* 0x000ea2000c1e1900 */
[----:B------:R-:W-:-:S02]  /*09a0*/  MOV R8, UR14 ;  /* 0x0000000e00087c02 */ /* 0x000fc40008000f00 */
[----:B------:R-:W-:Y:S01]  /*09b0*/  MOV R9, UR15 ;  /* 0x0000000f00097c02 */ /* 0x000fe20008000f00 */
[----:B------:R-:W-:Y:S01]  /*09c0*/  @!P0 IMAD.WIDE.U32 R6, R17, 0x4, R6 ;  /* 0x0000000411068825 */ /* 0x000fe200078e0006 */
[----:B------:R-:W3:Y:S03]  /*09d0*/  @P1 LDG.E R14, desc[UR18][R14.64] ;  /* 0x000000120e0e1981 */ /* 0x000ee6000c1e1900 */
[----:B------:R-:W-:Y:S01]  /*09e0*/  @!P0 IMAD.WIDE R8, R19, 0x4, R8 ;  /* 0x0000000413088825 */ /* 0x000fe200078e0208 */
[----:B------:R-:W3:Y:S04]  /*09f0*/  @P1 LDG.E R2, desc[UR18][R2.64+0x4] ;  /* 0x0000041202021981 */ /* 0x000ee8000c1e1900 */
[----:B------:R-:W4:Y:S04]  /*0a00*/  @!P0 LDG.E R7, desc[UR18][R6.64] ;  /* 0x0000001206078981 */ /* 0x000f28000c1e1900 */
[----:B------:R-:W4:Y:S01]  /*0a10*/  @!P0 LDG.E R8, desc[UR18][R8.64] ;  /* 0x0000001208088981 */ /* 0x000f22000c1e1900 */
[----:B--2---:R-:W-:-:S04]  /*0a20*/  @P1 FFMA R11, R11, R4, R12 ;  /* 0x000000040b0b1223 */ /* 0x004fc8000000000c */
[----:B---3--:R-:W-:-:S04]  /*0a30*/  @P1 FFMA R12, R2, R14, R11 ;  /* 0x0000000e020c1223 */ /* 0x008fc8000000000b */
[----:B----4-:R-:W-:-:S07]  /*0a40*/  @!P0 FFMA R12, R7, R8, R12 ;  /* 0x00000008070c8223 */ /* 0x010fce000000000c */
.L_x_2:
[----:B------:R-:W1:Y:S01]  /*0a50*/  LDC.64 R2, c[0x0][0x390] ;  /* 0x0000e400ff027b82 */ /* 0x000e620000000a00 */
[----:B------:R-:W-:-:S05]  /*0a60*/  IADD3 R13, PT, PT, R0, R13, RZ ;  /* 0x0000000d000d7210 */ /* 0x000fca0007ffe0ff */
[----:B-1----:R-:W-:-:S05]  /*0a70*/  IMAD.WIDE R2, R13, 0x4, R2 ;  /* 0x000000040d027825 */ /* 0x002fca00078e0202 */
[----:B0-----:R-:W-:Y:S01]  /*0a80*/  STG.E desc[UR18][R2.64], R12 ;  /* 0x0000000c02007986 */ /* 0x001fe2000c101912 */
[----:B------:R-:W-:Y:S05]  /*0a90*/  EXIT ;  /* 0x000000000000794d */ /* 0x000fea0003800000 */
.L_x_4:
[----:B------:R-:W-:-:S00]  /*0aa0*/  BRA `(.L_x_4) ;  /* 0xfffffffc00fc7947 */ /* 0x000fc0000383ffff */
[----:B------:R-:W-:-:S00]  /*0ab0*/  NOP ;  /* 0x0000000000007918 */ /* 0x000fc00000000000 */
        /* <DEDUP_REMOVED lines=12> */
.L_x_6:


//--------------------- .text._Z13cudaMatrixAddPfS_S_ii --------------------------
	.section	.text._Z13cudaMatrixAddPfS_S_ii,"ax",@progbits
	.align	128
        .global         _Z13cudaMatrixAddPfS_S_ii
        .type           _Z13cudaMatrixAddPfS_S_ii,@function
        .size           _Z13cudaMatrixAddPfS_S_ii,(.L_x_7 - _Z13cudaMatrixAddPfS_S_ii)
        .other          _Z13cudaMatrixAddPfS_S_ii,@"STO_CUDA_ENTRY STV_DEFAULT"
_Z13cudaMatrixAddPfS_S_ii:
.text._Z13cudaMatrixAddPfS_S_ii:
[----:B------:R-:W-:Y:S01]  /*0000*/  LDC R1, c[0x0][0x37c] ;  /* 0x0000df00ff017b82 */ /* 0x000fe20000000800 */
[----:B------:R-:W0:Y:S07]  /*0010*/  S2R R2, SR_TID.X ;  /* 0x0000000000027919 */ /* 0x000e2e0000002100 */
[----:B------:R-:W1:Y:S01]  /*0020*/  LDC R0, c[0x0][0x364] ;  /* 0x0000d900ff007b82 */ /* 0x000e620000000800 */
[----:B------:R-:W2:Y:S01]  /*0030*/  LDCU.64 UR6, c[0x0][0x398] ;  /* 0x00007300ff0677ac */ /* 0x000ea20008000a00 */
[----:B------:R-:W1:Y:S06]  /*0040*/  S2R R3, SR_TID.Y ;  /* 0x0000000000037919 */ /* 0x000e6c0000002200 */
[----:B------:R-:W0:Y:S08]  /*0050*/  S2UR UR5, SR_CTAID.X ;  /* 0x00000000000579c3 */ /* 0x000e300000002500 */
[----:B------:R-:W0:Y:S08]  /*0060*/  LDC R7, c[0x0][0x360] ;  /* 0x0000d800ff077b82 */ /* 0x000e300000000800 */
[----:B------:R-:W1:Y:S01]  /*0070*/  S2UR UR4, SR_CTAID.Y ;  /* 0x00000000000479c3 */ /* 0x000e620000002600 */
[----:B0-----:R-:W-:-:S05]  /*0080*/  IMAD R7, R7, UR5, R2 ;  /* 0x0000000507077c24 */ /* 0x001fca000f8e0202 */
[----:B--2---:R-:W-:Y:S01]  /*0090*/  ISETP.GE.AND P0, PT, R7, UR7, PT ;  /* 0x0000000707007c0c */ /* 0x004fe2000bf06270 */
[----:B-1----:R-:W-:-:S05]  /*00a0*/  IMAD R0, R0, UR4, R3 ;  /* 0x0000000400007c24 */ /* 0x002fca000f8e0203 */
[----:B------:R-:W-:-:S13]  /*00b0*/  ISETP.GE.OR P0, PT, R0, UR6, P0 ;  /* 0x0000000600007c0c */ /* 0x000fda0008706670 */
[----:B------:R-:W-:Y:S05]  /*00c0*/  @P0 EXIT ;  /* 0x000000000000094d */ /* 0x000fea0003800000 */
[----:B------:R-:W0:Y:S01]  /*00d0*/  LDC.64 R2, c[0x0][0x380] ;  /* 0x0000e000ff027b82 */ /* 0x000e220000000a00 */
[----:B------:R-:W1:Y:S01]  /*00e0*/  LDCU.64 UR4, c[0x0][0x358] ;  /* 0x00006b00ff0477ac */ /* 0x000e620008000a00 */
[----:B------:R-:W-:-:S06]  /*00f0*/  IMAD R9, R0, UR7, R7 ;  /* 0x0000000700097c24 */ /* 0x000fcc000f8e0207 */
[----:B------:R-:W2:Y:S08]  /*0100*/  LDC.64 R4, c[0x0][0x388] ;  /* 0x0000e200ff047b82 */ /* 0x000eb00000000a00 */
[----:B------:R-:W3:Y:S01]  /*0110*/  LDC.64 R6, c[0x0][0x390] ;  /* 0x0000e400ff067b82 */ /* 0x000ee20000000a00 */
[----:B0-----:R-:W-:-:S06]  /*0120*/  IMAD.WIDE R2, R9, 0x4, R2 ;  /* 0x0000000409027825 */ /* 0x001fcc00078e0202 */
[----:B-1----:R-:W4:Y:S01]  /*0130*/  LDG.E R2, desc[UR4][R2.64] ;  /* 0x0000000402027981 */ /* 0x002f22000c1e1900 */
[----:B--2---:R-:W-:-:S06]  /*0140*/  IMAD.WIDE R4, R9, 0x4, R4 ;  /* 0x0000000409047825 */ /* 0x004fcc00078e0204 */
[----:B------:R-:W4:Y:S01]  /*0150*/  LDG.E R5, desc[UR4][R4.64] ;  /* 0x0000000404057981 */ /* 0x000f22000c1e1900 */
[----:B---3--:R-:W-:-:S04]  /*0160*/  IMAD.WIDE R6, R9, 0x4, R6 ;  /* 0x0000000409067825 */ /* 0x008fc800078e0206 */
[----:B----4-:R-:W-:-:S05]  /*0170*/  FADD R9, R2, R5 ;  /* 0x0000000502097221 */ /* 0x010fca0000000000 */
[----:B------:R-:W-:Y:S01]  /*0180*/  STG.E desc[UR4][R6.64], R9 ;  /* 0x0000000906007986 */ /* 0x000fe2000c101904 */
[----:B------:R-:W-:Y:S05]  /*0190*/  EXIT ;  /* 0x000000000000794d */ /* 0x000fea0003800000 */
.L_x_5:
        /* <DEDUP_REMOVED lines=14> */
.L_x_7:


//--------------------- .nv.shared.reserved.0     --------------------------
	.section	.nv.shared.reserved.0,"aw",@nobits
	.weak		__nv_reservedSMEM_offset_0_alias
	.size		__nv_reservedSMEM_offset_0_alias, 0, 64
	.other		__nv_reservedSMEM_offset_0_alias,@"STO_CUDA_RESERVED_SHARED STV_DEFAULT"
__nv_reservedSMEM_offset_0_alias:
	.zero		0
	.zero		64


//--------------------- .nv.constant0._Z14cudaMatrixMultPfS_S_i --------------------------
	.section	.nv.constant0._Z14cudaMatrixMultPfS_S_i,"a",@progbits
	.sectionflags	@""
	.align	4
.nv.constant0._Z14cudaMatrixMultPfS_S_i:
	.zero		924


//--------------------- .nv.constant0._Z13cudaMatrixAddPfS_S_ii --------------------------
	.section	.nv.constant0._Z13cudaMatrixAddPfS_S_ii,"a",@progbits
	.sectionflags	@""
	.align	4
.nv.constant0._Z13cudaMatrixAddPfS_S_ii:
	.zero		928


//--------------------- SYMBOLS --------------------------

	.type		.nv.reservedSmem.offset0,@object
	.size		.nv.reservedSmem.offset0,0x4
